//
// Generated by NVIDIA NVVM Compiler
//
// Compiler Build ID: CL-36424714
// Cuda compilation tools, release 13.0, V13.0.88
// Based on NVVM 20.0.0
//

.version 9.0
.target sm_100
.address_size 64

	// .globl	_Z11test_kernelv

.visible .entry _Z11test_kernelv()
{


	ret;

}


// ===== COMPILED SASS (sm_100) =====

	.target	sm_100

	.elftype	@"ET_EXEC"


//--------------------- .note.nv.tkinfo           --------------------------
	.section	.note.nv.tkinfo,"",@"SHT_NOTE"
	.sectionflags	@"SHF_NOTE_NV_TKINFO"
	.tkinfo
        /*0018*/ 	.word	0x00000002
        /*0030*/ 	.string	""
        /*0030*/ 	.string	"ptxas"
        /*0030*/ 	.string	"Cuda compilation tools, release 13.0, V13.0.88"
        /*0030*/ 	.string	"Build cuda_13.0.r13.0/compiler.36424714_0"
        /*0030*/ 	.string	"-arch sm_100 -m 64 "



//--------------------- .note.nv.cuinfo           --------------------------
	.section	.note.nv.cuinfo,"",@"SHT_NOTE"
	.sectionflags	@"SHF_NOTE_NV_CUINFO"
        /*0018*/ 	.short	0x0002
        /*001a*/ 	.short	0x0064
        /*001c*/ 	.short	0x0082
	.zero		2


//--------------------- .nv.info                  --------------------------
	.section	.nv.info,"",@"SHT_CUDA_INFO"
	.align	4


	//----- nvinfo : EIATTR_REGCOUNT
	.align		4
        /*0000*/ 	.byte	0x04, 0x2f
        /*0002*/ 	.short	(.L_1 - .L_0)
	.align		4
.L_0:
        /*0004*/ 	.word	index@(_Z11test_kernelv)
        /*0008*/ 	.word	0x00000004


	//----- nvinfo : EIATTR_FRAME_SIZE
	.align		4
.L_1:
        /*000c*/ 	.byte	0x04, 0x11
        /*000e*/ 	.short	(.L_3 - .L_2)
	.align		4
.L_2:
        /*0010*/ 	.word	index@(_Z11test_kernelv)
        /*0014*/ 	.word	0x00000000


	//----- nvinfo : EIATTR_MIN_STACK_SIZE
	.align		4
.L_3:
        /*0018*/ 	.byte	0x04, 0x12
        /*001a*/ 	.short	(.L_5 - .L_4)
	.align		4
.L_4:
        /*001c*/ 	.word	index@(_Z11test_kernelv)
        /*0020*/ 	.word	0x00000000
.L_5:


//--------------------- .nv.compat                --------------------------
	.section	.nv.compat,"",@"SHT_CUDA_COMPAT_INFO"
	.align	4
        /*0000*/ 	.byte	0x02, 0x09, 0x00, 0x00, 0x02, 0x02, 0x01, 0x00, 0x02, 0x05, 0x05, 0x00, 0x03, 0x07, 0x01, 0x01
        /*0010*/ 	.byte	0x02, 0x03, 0x00, 0x00, 0x02, 0x06, 0x01, 0x00, 0x04, 0x0b, 0x08, 0x00, 0x09, 0x00, 0x00, 0x00
        /*0020*/ 	.byte	0x00, 0x00, 0x00, 0x00


//--------------------- .nv.info._Z11test_kernelv --------------------------
	.section	.nv.info._Z11test_kernelv,"",@"SHT_CUDA_INFO"
	.sectionflags	@""
	.align	4


	//----- nvinfo : EIATTR_CUDA_API_VERSION
	.align		4
        /*0000*/ 	.byte	0x04, 0x37
        /*0002*/ 	.short	(.L_7 - .L_6)
.L_6:
        /*0004*/ 	.word	0x00000082


	//----- nvinfo : EIATTR_SPARSE_MMA_MASK
	.align		4
.L_7:
        /*0008*/ 	.byte	0x03, 0x50
        /*000a*/ 	.short	0x0000


	//----- nvinfo : EIATTR_MAXREG_COUNT
	.align		4
        /*000c*/ 	.byte	0x03, 0x1b
        /*000e*/ 	.short	0x00ff


	//----- nvinfo : EIATTR_MERCURY_ISA_VERSION
	.align		4
        /*0010*/ 	.byte	0x03, 0x5f
        /*0012*/ 	.short	0x0101


	//----- nvinfo : EIATTR_VRC_CTA_INIT_COUNT
	.align		4
        /*0014*/ 	.byte	0x02, 0x4a
	.zero		1
	.zero		1


	//----- nvinfo : EIATTR_EXIT_INSTR_OFFSETS
	.align		4
        /*0018*/ 	.byte	0x04, 0x1c
        /*001a*/ 	.short	(.L_9 - .L_8)


	//   ....[0]....
.L_8:
        /*001c*/ 	.word	0x00000010


	//----- nvinfo : EIATTR_SW_WAR
	.align		4
.L_9:
        /*0020*/ 	.byte	0x04, 0x36
        /*0022*/ 	.short	(.L_11 - .L_10)
.L_10:
        /*0024*/ 	.word	0x00000008
.L_11:


//--------------------- .nv.callgraph             --------------------------
	.section	.nv.callgraph,"",@"SHT_CUDA_CALLGRAPH"
	.align	4
	.sectionentsize	8
	.align		4
        /*0000*/ 	.word	0x00000000
	.align		4
        /*0004*/ 	.word	0xffffffff
	.align		4
        /*0008*/ 	.word	0x00000000
	.align		4
        /*000c*/ 	.word	0xfffffffe
	.align		4
        /*0010*/ 	.word	0x00000000
	.align		4
        /*0014*/ 	.word	0xfffffffd
	.align		4
        /*0018*/ 	.word	0x00000000
	.align		4
        /*001c*/ 	.word	0xfffffffc


//--------------------- .text._Z11test_kernelv    --------------------------
	.section	.text._Z11test_kernelv,"ax",@progbits
	.align	128
        .global         _Z11test_kernelv
        .type           _Z11test_kernelv,@function
        .size           _Z11test_kernelv,(.L_x_1 - _Z11test_kernelv)
        .other          _Z11test_kernelv,@"STO_CUDA_ENTRY STV_DEFAULT"
_Z11test_kernelv:
.text._Z11test_kernelv:
[----:B------:R-:W-:Y:S01]  /*0000*/  LDC R1, c[0x0][0x37c] ;  /* 0x0000df00ff017b82 */ /* 0x000fe20000000800 */
[----:B------:R-:W-:Y:S05]  /*0010*/  EXIT ;  /* 0x000000000000794d */ /* 0x000fea0003800000 */
.L_x_0:
[----:B------:R-:W-:-:S00]  /*0020*/  BRA `(.L_x_0) ;  /* 0xfffffffc00fc7947 */ /* 0x000fc0000383ffff */
[----:B------:R-:W-:-:S00]  /*0030*/  NOP ;  /* 0x0000000000007918 */ /* 0x000fc00000000000 */
        /* <DEDUP_REMOVED lines=12> */
.L_x_1:


//--------------------- .nv.shared.reserved.0     --------------------------
	.section	.nv.shared.reserved.0,"aw",@nobits
	.weak		__nv_reservedSMEM_offset_0_alias
	.size		__nv_reservedSMEM_offset_0_alias, 0, 64
	.other		__nv_reservedSMEM_offset_0_alias,@"STO_CUDA_RESERVED_SHARED STV_DEFAULT"
__nv_reservedSMEM_offset_0_alias:
	.zero		0
	.zero		64


//--------------------- .nv.constant0._Z11test_kernelv --------------------------
	.section	.nv.constant0._Z11test_kernelv,"a",@progbits
	.sectionflags	@""
	.align	4
.nv.constant0._Z11test_kernelv:
	.zero		896


//--------------------- SYMBOLS --------------------------

	.type		.nv.reservedSmem.offset0,@object
	.size		.nv.reservedSmem.offset0,0x4
